//
// Generated by NVIDIA NVVM Compiler
//
// Compiler Build ID: CL-36424714
// Cuda compilation tools, release 13.0, V13.0.88
// Based on NVVM 20.0.0
//

.version 9.0
.target sm_100
.address_size 64

	// .globl	_Z10entire_rowPKmS0_PKdS2_PdmS0_

.visible .entry _Z10entire_rowPKmS0_PKdS2_PdmS0_(
	.param .u64 .ptr .align 1 _Z10entire_rowPKmS0_PKdS2_PdmS0__param_0,
	.param .u64 .ptr .align 1 _Z10entire_rowPKmS0_PKdS2_PdmS0__param_1,
	.param .u64 .ptr .align 1 _Z10entire_rowPKmS0_PKdS2_PdmS0__param_2,
	.param .u64 .ptr .align 1 _Z10entire_rowPKmS0_PKdS2_PdmS0__param_3,
	.param .u64 .ptr .align 1 _Z10entire_rowPKmS0_PKdS2_PdmS0__param_4,
	.param .u64 _Z10entire_rowPKmS0_PKdS2_PdmS0__param_5,
	.param .u64 .ptr .align 1 _Z10entire_rowPKmS0_PKdS2_PdmS0__param_6
)
{
	.reg .pred 	%p<11>;
	.reg .b32 	%r<5>;
	.reg .b64 	%rd<154>;
	.reg .b64 	%fd<112>;

	ld.param.u64 	%rd37, [_Z10entire_rowPKmS0_PKdS2_PdmS0__param_1];
	ld.param.u64 	%rd38, [_Z10entire_rowPKmS0_PKdS2_PdmS0__param_2];
	ld.param.u64 	%rd39, [_Z10entire_rowPKmS0_PKdS2_PdmS0__param_3];
	ld.param.u64 	%rd35, [_Z10entire_rowPKmS0_PKdS2_PdmS0__param_4];
	ld.param.u64 	%rd40, [_Z10entire_rowPKmS0_PKdS2_PdmS0__param_5];
	ld.param.u64 	%rd36, [_Z10entire_rowPKmS0_PKdS2_PdmS0__param_6];
	cvta.to.global.u64 	%rd1, %rd39;
	cvta.to.global.u64 	%rd2, %rd37;
	cvta.to.global.u64 	%rd3, %rd38;
	mov.u32 	%r1, %ntid.x;
	mov.u32 	%r2, %ctaid.x;
	mov.u32 	%r3, %tid.x;
	mad.lo.s32 	%r4, %r1, %r2, %r3;
	cvt.u64.u32 	%rd4, %r4;
	setp.le.u64 	%p1, %rd40, %rd4;
	@%p1 bra 	$L__BB0_15;
	cvta.to.global.u64 	%rd41, %rd36;
	shl.b64 	%rd42, %rd4, 3;
	add.s64 	%rd43, %rd41, %rd42;
	ld.global.u64 	%rd148, [%rd43];
	ld.global.u64 	%rd6, [%rd43+8];
	setp.ge.u64 	%p2, %rd148, %rd6;
	mov.f64 	%fd111, 0d0000000000000000;
	@%p2 bra 	$L__BB0_14;
	sub.s64 	%rd7, %rd6, %rd148;
	and.b64  	%rd8, %rd7, 15;
	sub.s64 	%rd44, %rd148, %rd6;
	setp.gt.u64 	%p3, %rd44, -16;
	mov.f64 	%fd111, 0d0000000000000000;
	@%p3 bra 	$L__BB0_5;
	and.b64  	%rd146, %rd7, -16;
	shl.b64 	%rd45, %rd148, 3;
	add.s64 	%rd46, %rd45, 64;
	add.s64 	%rd145, %rd3, %rd46;
	add.s64 	%rd144, %rd2, %rd46;
	mov.f64 	%fd111, 0d0000000000000000;
$L__BB0_4:
	.pragma "nounroll";
	ld.global.f64 	%fd18, [%rd145+-64];
	ld.global.u64 	%rd47, [%rd144+-64];
	shl.b64 	%rd48, %rd47, 3;
	add.s64 	%rd49, %rd1, %rd48;
	ld.global.f64 	%fd19, [%rd49];
	fma.rn.f64 	%fd20, %fd18, %fd19, %fd111;
	ld.global.f64 	%fd21, [%rd145+-56];
	ld.global.u64 	%rd50, [%rd144+-56];
	shl.b64 	%rd51, %rd50, 3;
	add.s64 	%rd52, %rd1, %rd51;
	ld.global.f64 	%fd22, [%rd52];
	fma.rn.f64 	%fd23, %fd21, %fd22, %fd20;
	ld.global.f64 	%fd24, [%rd145+-48];
	ld.global.u64 	%rd53, [%rd144+-48];
	shl.b64 	%rd54, %rd53, 3;
	add.s64 	%rd55, %rd1, %rd54;
	ld.global.f64 	%fd25, [%rd55];
	fma.rn.f64 	%fd26, %fd24, %fd25, %fd23;
	ld.global.f64 	%fd27, [%rd145+-40];
	ld.global.u64 	%rd56, [%rd144+-40];
	shl.b64 	%rd57, %rd56, 3;
	add.s64 	%rd58, %rd1, %rd57;
	ld.global.f64 	%fd28, [%rd58];
	fma.rn.f64 	%fd29, %fd27, %fd28, %fd26;
	ld.global.f64 	%fd30, [%rd145+-32];
	ld.global.u64 	%rd59, [%rd144+-32];
	shl.b64 	%rd60, %rd59, 3;
	add.s64 	%rd61, %rd1, %rd60;
	ld.global.f64 	%fd31, [%rd61];
	fma.rn.f64 	%fd32, %fd30, %fd31, %fd29;
	ld.global.f64 	%fd33, [%rd145+-24];
	ld.global.u64 	%rd62, [%rd144+-24];
	shl.b64 	%rd63, %rd62, 3;
	add.s64 	%rd64, %rd1, %rd63;
	ld.global.f64 	%fd34, [%rd64];
	fma.rn.f64 	%fd35, %fd33, %fd34, %fd32;
	ld.global.f64 	%fd36, [%rd145+-16];
	ld.global.u64 	%rd65, [%rd144+-16];
	shl.b64 	%rd66, %rd65, 3;
	add.s64 	%rd67, %rd1, %rd66;
	ld.global.f64 	%fd37, [%rd67];
	fma.rn.f64 	%fd38, %fd36, %fd37, %fd35;
	ld.global.f64 	%fd39, [%rd145+-8];
	ld.global.u64 	%rd68, [%rd144+-8];
	shl.b64 	%rd69, %rd68, 3;
	add.s64 	%rd70, %rd1, %rd69;
	ld.global.f64 	%fd40, [%rd70];
	fma.rn.f64 	%fd41, %fd39, %fd40, %fd38;
	ld.global.f64 	%fd42, [%rd145];
	ld.global.u64 	%rd71, [%rd144];
	shl.b64 	%rd72, %rd71, 3;
	add.s64 	%rd73, %rd1, %rd72;
	ld.global.f64 	%fd43, [%rd73];
	fma.rn.f64 	%fd44, %fd42, %fd43, %fd41;
	ld.global.f64 	%fd45, [%rd145+8];
	ld.global.u64 	%rd74, [%rd144+8];
	shl.b64 	%rd75, %rd74, 3;
	add.s64 	%rd76, %rd1, %rd75;
	ld.global.f64 	%fd46, [%rd76];
	fma.rn.f64 	%fd47, %fd45, %fd46, %fd44;
	ld.global.f64 	%fd48, [%rd145+16];
	ld.global.u64 	%rd77, [%rd144+16];
	shl.b64 	%rd78, %rd77, 3;
	add.s64 	%rd79, %rd1, %rd78;
	ld.global.f64 	%fd49, [%rd79];
	fma.rn.f64 	%fd50, %fd48, %fd49, %fd47;
	ld.global.f64 	%fd51, [%rd145+24];
	ld.global.u64 	%rd80, [%rd144+24];
	shl.b64 	%rd81, %rd80, 3;
	add.s64 	%rd82, %rd1, %rd81;
	ld.global.f64 	%fd52, [%rd82];
	fma.rn.f64 	%fd53, %fd51, %fd52, %fd50;
	ld.global.f64 	%fd54, [%rd145+32];
	ld.global.u64 	%rd83, [%rd144+32];
	shl.b64 	%rd84, %rd83, 3;
	add.s64 	%rd85, %rd1, %rd84;
	ld.global.f64 	%fd55, [%rd85];
	fma.rn.f64 	%fd56, %fd54, %fd55, %fd53;
	ld.global.f64 	%fd57, [%rd145+40];
	ld.global.u64 	%rd86, [%rd144+40];
	shl.b64 	%rd87, %rd86, 3;
	add.s64 	%rd88, %rd1, %rd87;
	ld.global.f64 	%fd58, [%rd88];
	fma.rn.f64 	%fd59, %fd57, %fd58, %fd56;
	ld.global.f64 	%fd60, [%rd145+48];
	ld.global.u64 	%rd89, [%rd144+48];
	shl.b64 	%rd90, %rd89, 3;
	add.s64 	%rd91, %rd1, %rd90;
	ld.global.f64 	%fd61, [%rd91];
	fma.rn.f64 	%fd62, %fd60, %fd61, %fd59;
	ld.global.f64 	%fd63, [%rd145+56];
	ld.global.u64 	%rd92, [%rd144+56];
	shl.b64 	%rd93, %rd92, 3;
	add.s64 	%rd94, %rd1, %rd93;
	ld.global.f64 	%fd64, [%rd94];
	fma.rn.f64 	%fd111, %fd63, %fd64, %fd62;
	add.s64 	%rd148, %rd148, 16;
	add.s64 	%rd146, %rd146, -16;
	add.s64 	%rd145, %rd145, 128;
	add.s64 	%rd144, %rd144, 128;
	setp.ne.s64 	%p4, %rd146, 0;
	@%p4 bra 	$L__BB0_4;
$L__BB0_5:
	setp.eq.s64 	%p5, %rd8, 0;
	@%p5 bra 	$L__BB0_14;
	and.b64  	%rd21, %rd7, 7;
	setp.lt.u64 	%p6, %rd8, 8;
	@%p6 bra 	$L__BB0_8;
	shl.b64 	%rd95, %rd148, 3;
	add.s64 	%rd96, %rd3, %rd95;
	ld.global.f64 	%fd66, [%rd96];
	add.s64 	%rd97, %rd2, %rd95;
	ld.global.u64 	%rd98, [%rd97];
	shl.b64 	%rd99, %rd98, 3;
	add.s64 	%rd100, %rd1, %rd99;
	ld.global.f64 	%fd67, [%rd100];
	fma.rn.f64 	%fd68, %fd66, %fd67, %fd111;
	ld.global.f64 	%fd69, [%rd96+8];
	ld.global.u64 	%rd101, [%rd97+8];
	shl.b64 	%rd102, %rd101, 3;
	add.s64 	%rd103, %rd1, %rd102;
	ld.global.f64 	%fd70, [%rd103];
	fma.rn.f64 	%fd71, %fd69, %fd70, %fd68;
	ld.global.f64 	%fd72, [%rd96+16];
	ld.global.u64 	%rd104, [%rd97+16];
	shl.b64 	%rd105, %rd104, 3;
	add.s64 	%rd106, %rd1, %rd105;
	ld.global.f64 	%fd73, [%rd106];
	fma.rn.f64 	%fd74, %fd72, %fd73, %fd71;
	ld.global.f64 	%fd75, [%rd96+24];
	ld.global.u64 	%rd107, [%rd97+24];
	shl.b64 	%rd108, %rd107, 3;
	add.s64 	%rd109, %rd1, %rd108;
	ld.global.f64 	%fd76, [%rd109];
	fma.rn.f64 	%fd77, %fd75, %fd76, %fd74;
	ld.global.f64 	%fd78, [%rd96+32];
	ld.global.u64 	%rd110, [%rd97+32];
	shl.b64 	%rd111, %rd110, 3;
	add.s64 	%rd112, %rd1, %rd111;
	ld.global.f64 	%fd79, [%rd112];
	fma.rn.f64 	%fd80, %fd78, %fd79, %fd77;
	ld.global.f64 	%fd81, [%rd96+40];
	ld.global.u64 	%rd113, [%rd97+40];
	shl.b64 	%rd114, %rd113, 3;
	add.s64 	%rd115, %rd1, %rd114;
	ld.global.f64 	%fd82, [%rd115];
	fma.rn.f64 	%fd83, %fd81, %fd82, %fd80;
	ld.global.f64 	%fd84, [%rd96+48];
	ld.global.u64 	%rd116, [%rd97+48];
	shl.b64 	%rd117, %rd116, 3;
	add.s64 	%rd118, %rd1, %rd117;
	ld.global.f64 	%fd85, [%rd118];
	fma.rn.f64 	%fd86, %fd84, %fd85, %fd83;
	ld.global.f64 	%fd87, [%rd96+56];
	ld.global.u64 	%rd119, [%rd97+56];
	shl.b64 	%rd120, %rd119, 3;
	add.s64 	%rd121, %rd1, %rd120;
	ld.global.f64 	%fd88, [%rd121];
	fma.rn.f64 	%fd111, %fd87, %fd88, %fd86;
	add.s64 	%rd148, %rd148, 8;
$L__BB0_8:
	setp.eq.s64 	%p7, %rd21, 0;
	@%p7 bra 	$L__BB0_14;
	and.b64  	%rd151, %rd7, 3;
	setp.lt.u64 	%p8, %rd21, 4;
	@%p8 bra 	$L__BB0_11;
	shl.b64 	%rd122, %rd148, 3;
	add.s64 	%rd123, %rd3, %rd122;
	ld.global.f64 	%fd90, [%rd123];
	add.s64 	%rd124, %rd2, %rd122;
	ld.global.u64 	%rd125, [%rd124];
	shl.b64 	%rd126, %rd125, 3;
	add.s64 	%rd127, %rd1, %rd126;
	ld.global.f64 	%fd91, [%rd127];
	fma.rn.f64 	%fd92, %fd90, %fd91, %fd111;
	ld.global.f64 	%fd93, [%rd123+8];
	ld.global.u64 	%rd128, [%rd124+8];
	shl.b64 	%rd129, %rd128, 3;
	add.s64 	%rd130, %rd1, %rd129;
	ld.global.f64 	%fd94, [%rd130];
	fma.rn.f64 	%fd95, %fd93, %fd94, %fd92;
	ld.global.f64 	%fd96, [%rd123+16];
	ld.global.u64 	%rd131, [%rd124+16];
	shl.b64 	%rd132, %rd131, 3;
	add.s64 	%rd133, %rd1, %rd132;
	ld.global.f64 	%fd97, [%rd133];
	fma.rn.f64 	%fd98, %fd96, %fd97, %fd95;
	ld.global.f64 	%fd99, [%rd123+24];
	ld.global.u64 	%rd134, [%rd124+24];
	shl.b64 	%rd135, %rd134, 3;
	add.s64 	%rd136, %rd1, %rd135;
	ld.global.f64 	%fd100, [%rd136];
	fma.rn.f64 	%fd111, %fd99, %fd100, %fd98;
	add.s64 	%rd148, %rd148, 4;
$L__BB0_11:
	setp.eq.s64 	%p9, %rd151, 0;
	@%p9 bra 	$L__BB0_14;
	shl.b64 	%rd137, %rd148, 3;
	add.s64 	%rd153, %rd2, %rd137;
	add.s64 	%rd152, %rd3, %rd137;
$L__BB0_13:
	.pragma "nounroll";
	ld.global.f64 	%fd101, [%rd152];
	ld.global.u64 	%rd138, [%rd153];
	shl.b64 	%rd139, %rd138, 3;
	add.s64 	%rd140, %rd1, %rd139;
	ld.global.f64 	%fd102, [%rd140];
	fma.rn.f64 	%fd111, %fd101, %fd102, %fd111;
	add.s64 	%rd153, %rd153, 8;
	add.s64 	%rd152, %rd152, 8;
	add.s64 	%rd151, %rd151, -1;
	setp.ne.s64 	%p10, %rd151, 0;
	@%p10 bra 	$L__BB0_13;
$L__BB0_14:
	cvta.to.global.u64 	%rd141, %rd35;
	add.s64 	%rd143, %rd141, %rd42;
	st.global.f64 	[%rd143], %fd111;
$L__BB0_15:
	ret;

}
	// .globl	_Z20test_coo_spmv_kernelPKmS0_PKdS2_Pdm
.visible .entry _Z20test_coo_spmv_kernelPKmS0_PKdS2_Pdm(
	.param .u64 .ptr .align 1 _Z20test_coo_spmv_kernelPKmS0_PKdS2_Pdm_param_0,
	.param .u64 .ptr .align 1 _Z20test_coo_spmv_kernelPKmS0_PKdS2_Pdm_param_1,
	.param .u64 .ptr .align 1 _Z20test_coo_spmv_kernelPKmS0_PKdS2_Pdm_param_2,
	.param .u64 .ptr .align 1 _Z20test_coo_spmv_kernelPKmS0_PKdS2_Pdm_param_3,
	.param .u64 .ptr .align 1 _Z20test_coo_spmv_kernelPKmS0_PKdS2_Pdm_param_4,
	.param .u64 _Z20test_coo_spmv_kernelPKmS0_PKdS2_Pdm_param_5
)
{
	.reg .pred 	%p<2>;
	.reg .b32 	%r<5>;
	.reg .b64 	%rd<23>;
	.reg .b64 	%fd<5>;

	ld.param.u64 	%rd2, [_Z20test_coo_spmv_kernelPKmS0_PKdS2_Pdm_param_0];
	ld.param.u64 	%rd3, [_Z20test_coo_spmv_kernelPKmS0_PKdS2_Pdm_param_1];
	ld.param.u64 	%rd4, [_Z20test_coo_spmv_kernelPKmS0_PKdS2_Pdm_param_2];
	ld.param.u64 	%rd5, [_Z20test_coo_spmv_kernelPKmS0_PKdS2_Pdm_param_3];
	ld.param.u64 	%rd6, [_Z20test_coo_spmv_kernelPKmS0_PKdS2_Pdm_param_4];
	ld.param.u64 	%rd7, [_Z20test_coo_spmv_kernelPKmS0_PKdS2_Pdm_param_5];
	mov.u32 	%r1, %ntid.x;
	mov.u32 	%r2, %ctaid.x;
	mov.u32 	%r3, %tid.x;
	mad.lo.s32 	%r4, %r1, %r2, %r3;
	cvt.u64.u32 	%rd1, %r4;
	setp.le.u64 	%p1, %rd7, %rd1;
	@%p1 bra 	$L__BB1_2;
	cvta.to.global.u64 	%rd8, %rd2;
	cvta.to.global.u64 	%rd9, %rd3;
	cvta.to.global.u64 	%rd10, %rd4;
	cvta.to.global.u64 	%rd11, %rd5;
	cvta.to.global.u64 	%rd12, %rd6;
	shl.b64 	%rd13, %rd1, 3;
	add.s64 	%rd14, %rd8, %rd13;
	ld.global.u64 	%rd15, [%rd14];
	add.s64 	%rd16, %rd9, %rd13;
	ld.global.u64 	%rd17, [%rd16];
	add.s64 	%rd18, %rd10, %rd13;
	ld.global.f64 	%fd1, [%rd18];
	shl.b64 	%rd19, %rd15, 3;
	add.s64 	%rd20, %rd12, %rd19;
	shl.b64 	%rd21, %rd17, 3;
	add.s64 	%rd22, %rd11, %rd21;
	ld.global.f64 	%fd2, [%rd22];
	mul.f64 	%fd3, %fd1, %fd2;
	atom.global.add.f64 	%fd4, [%rd20], %fd3;
$L__BB1_2:
	ret;

}


// ===== COMPILED SASS (sm_100) =====

	.target	sm_100

	.elftype	@"ET_EXEC"


//--------------------- .note.nv.tkinfo           --------------------------
	.section	.note.nv.tkinfo,"",@"SHT_NOTE"
	.sectionflags	@"SHF_NOTE_NV_TKINFO"
	.tkinfo
        /*0018*/ 	.word	0x00000002
        /*0030*/ 	.string	""
        /*0030*/ 	.string	"ptxas"
        /*0030*/ 	.string	"Cuda compilation tools, release 13.0, V13.0.88"
        /*0030*/ 	.string	"Build cuda_13.0.r13.0/compiler.36424714_0"
        /*0030*/ 	.string	"-arch sm_100 -m 64 "



//--------------------- .note.nv.cuinfo           --------------------------
	.section	.note.nv.cuinfo,"",@"SHT_NOTE"
	.sectionflags	@"SHF_NOTE_NV_CUINFO"
        /*0018*/ 	.short	0x0002
        /*001a*/ 	.short	0x0064
        /*001c*/ 	.short	0x0082
	.zero		2


//--------------------- .nv.info                  --------------------------
	.section	.nv.info,"",@"SHT_CUDA_INFO"
	.align	4


	//----- nvinfo : EIATTR_REGCOUNT
	.align		4
        /*0000*/ 	.byte	0x04, 0x2f
        /*0002*/ 	.short	(.L_1 - .L_0)
	.align		4
.L_0:
        /*0004*/ 	.word	index@(_Z10entire_rowPKmS0_PKdS2_PdmS0_)
        /*0008*/ 	.word	0x00000020


	//----- nvinfo : EIATTR_FRAME_SIZE
	.align		4
.L_1:
        /*000c*/ 	.byte	0x04, 0x11
        /*000e*/ 	.short	(.L_3 - .L_2)
	.align		4
.L_2:
        /*0010*/ 	.word	index@(_Z10entire_rowPKmS0_PKdS2_PdmS0_)
        /*0014*/ 	.word	0x00000000


	//----- nvinfo : EIATTR_REGCOUNT
	.align		4
.L_3:
        /*0018*/ 	.byte	0x04, 0x2f
        /*001a*/ 	.short	(.L_5 - .L_4)
	.align		4
.L_4:
        /*001c*/ 	.word	index@(_Z20test_coo_spmv_kernelPKmS0_PKdS2_Pdm)
        /*0020*/ 	.word	0x00000010


	//----- nvinfo : EIATTR_FRAME_SIZE
	.align		4
.L_5:
        /*0024*/ 	.byte	0x04, 0x11
        /*0026*/ 	.short	(.L_7 - .L_6)
	.align		4
.L_6:
        /*0028*/ 	.word	index@(_Z20test_coo_spmv_kernelPKmS0_PKdS2_Pdm)
        /*002c*/ 	.word	0x00000000


	//----- nvinfo : EIATTR_MIN_STACK_SIZE
	.align		4
.L_7:
        /*0030*/ 	.byte	0x04, 0x12
        /*0032*/ 	.short	(.L_9 - .L_8)
	.align		4
.L_8:
        /*0034*/ 	.word	index@(_Z20test_coo_spmv_kernelPKmS0_PKdS2_Pdm)
        /*0038*/ 	.word	0x00000000


	//----- nvinfo : EIATTR_MIN_STACK_SIZE
	.align		4
.L_9:
        /*003c*/ 	.byte	0x04, 0x12
        /*003e*/ 	.short	(.L_11 - .L_10)
	.align		4
.L_10:
        /*0040*/ 	.word	index@(_Z10entire_rowPKmS0_PKdS2_PdmS0_)
        /*0044*/ 	.word	0x00000000
.L_11:


//--------------------- .nv.compat                --------------------------
	.section	.nv.compat,"",@"SHT_CUDA_COMPAT_INFO"
	.align	4
        /*0000*/ 	.byte	0x02, 0x09, 0x00, 0x00, 0x02, 0x02, 0x01, 0x00, 0x02, 0x05, 0x05, 0x00, 0x03, 0x07, 0x01, 0x01
        /*0010*/ 	.byte	0x02, 0x03, 0x00, 0x00, 0x02, 0x06, 0x01, 0x00, 0x04, 0x0b, 0x08, 0x00, 0x01, 0x00, 0x00, 0x00
        /*0020*/ 	.byte	0x00, 0x00, 0x00, 0x00


//--------------------- .nv.info._Z20test_coo_spmv_kernelPKmS0_PKdS2_Pdm --------------------------
	.section	.nv.info._Z20test_coo_spmv_kernelPKmS0_PKdS2_Pdm,"",@"SHT_CUDA_INFO"
	.sectionflags	@""
	.align	4


	//----- nvinfo : EIATTR_CUDA_API_VERSION
	.align		4
        /*0000*/ 	.byte	0x04, 0x37
        /*0002*/ 	.short	(.L_13 - .L_12)
.L_12:
        /*0004*/ 	.word	0x00000082


	//----- nvinfo : EIATTR_KPARAM_INFO
	.align		4
.L_13:
        /*0008*/ 	.byte	0x04, 0x17
        /*000a*/ 	.short	(.L_15 - .L_14)
.L_14:
        /*000c*/ 	.word	0x00000000
        /*0010*/ 	.short	0x0005
        /*0012*/ 	.short	0x0028
        /*0014*/ 	.byte	0x00, 0xf0, 0x21, 0x00


	//----- nvinfo : EIATTR_KPARAM_INFO
	.align		4
.L_15:
        /*0018*/ 	.byte	0x04, 0x17
        /*001a*/ 	.short	(.L_17 - .L_16)
.L_16:
        /*001c*/ 	.word	0x00000000
        /*0020*/ 	.short	0x0004
        /*0022*/ 	.short	0x0020
        /*0024*/ 	.byte	0x00, 0xf5, 0x21, 0x00


	//----- nvinfo : EIATTR_KPARAM_INFO
	.align		4
.L_17:
        /*0028*/ 	.byte	0x04, 0x17
        /*002a*/ 	.short	(.L_19 - .L_18)
.L_18:
        /*002c*/ 	.word	0x00000000
        /*0030*/ 	.short	0x0003
        /*0032*/ 	.short	0x0018
        /*0034*/ 	.byte	0x00, 0xf5, 0x21, 0x00


	//----- nvinfo : EIATTR_KPARAM_INFO
	.align		4
.L_19:
        /*0038*/ 	.byte	0x04, 0x17
        /*003a*/ 	.short	(.L_21 - .L_20)
.L_20:
        /*003c*/ 	.word	0x00000000
        /*0040*/ 	.short	0x0002
        /*0042*/ 	.short	0x0010
        /*0044*/ 	.byte	0x00, 0xf5, 0x21, 0x00


	//----- nvinfo : EIATTR_KPARAM_INFO
	.align		4
.L_21:
        /*0048*/ 	.byte	0x04, 0x17
        /*004a*/ 	.short	(.L_23 - .L_22)
.L_22:
        /*004c*/ 	.word	0x00000000
        /*0050*/ 	.short	0x0001
        /*0052*/ 	.short	0x0008
        /*0054*/ 	.byte	0x00, 0xf5, 0x21, 0x00


	//----- nvinfo : EIATTR_KPARAM_INFO
	.align		4
.L_23:
        /*0058*/ 	.byte	0x04, 0x17
        /*005a*/ 	.short	(.L_25 - .L_24)
.L_24:
        /*005c*/ 	.word	0x00000000
        /*0060*/ 	.short	0x0000
        /*0062*/ 	.short	0x0000
        /*0064*/ 	.byte	0x00, 0xf5, 0x21, 0x00


	//----- nvinfo : EIATTR_SPARSE_MMA_MASK
	.align		4
.L_25:
        /*0068*/ 	.byte	0x03, 0x50
        /*006a*/ 	.short	0x0000


	//----- nvinfo : EIATTR_MAXREG_COUNT
	.align		4
        /*006c*/ 	.byte	0x03, 0x1b
        /*006e*/ 	.short	0x00ff


	//----- nvinfo : EIATTR_MERCURY_ISA_VERSION
	.align		4
        /*0070*/ 	.byte	0x03, 0x5f
        /*0072*/ 	.short	0x0101


	//----- nvinfo : EIATTR_VRC_CTA_INIT_COUNT
	.align		4
        /*0074*/ 	.byte	0x02, 0x4a
	.zero		1
	.zero		1


	//----- nvinfo : EIATTR_EXIT_INSTR_OFFSETS
	.align		4
        /*0078*/ 	.byte	0x04, 0x1c
        /*007a*/ 	.short	(.L_27 - .L_26)


	//   ....[0]....
.L_26:
        /*007c*/ 	.word	0x00000080


	//   ....[1]....
        /*0080*/ 	.word	0x000001f0


	//----- nvinfo : EIATTR_CBANK_PARAM_SIZE
	.align		4
.L_27:
        /*0084*/ 	.byte	0x03, 0x19
        /*0086*/ 	.short	0x0030


	//----- nvinfo : EIATTR_PARAM_CBANK
	.align		4
        /*0088*/ 	.byte	0x04, 0x0a
        /*008a*/ 	.short	(.L_29 - .L_28)
	.align		4
.L_28:
        /*008c*/ 	.word	index@(.nv.constant0._Z20test_coo_spmv_kernelPKmS0_PKdS2_Pdm)
        /*0090*/ 	.short	0x0380
        /*0092*/ 	.short	0x0030


	//----- nvinfo : EIATTR_SW_WAR
	.align		4
.L_29:
        /*0094*/ 	.byte	0x04, 0x36
        /*0096*/ 	.short	(.L_31 - .L_30)
.L_30:
        /*0098*/ 	.word	0x00000008
.L_31:


//--------------------- .nv.info._Z10entire_rowPKmS0_PKdS2_PdmS0_ --------------------------
	.section	.nv.info._Z10entire_rowPKmS0_PKdS2_PdmS0_,"",@"SHT_CUDA_INFO"
	.sectionflags	@""
	.align	4


	//----- nvinfo : EIATTR_CUDA_API_VERSION
	.align		4
        /*0000*/ 	.byte	0x04, 0x37
        /*0002*/ 	.short	(.L_33 - .L_32)
.L_32:
        /*0004*/ 	.word	0x00000082


	//----- nvinfo : EIATTR_KPARAM_INFO
	.align		4
.L_33:
        /*0008*/ 	.byte	0x04, 0x17
        /*000a*/ 	.short	(.L_35 - .L_34)
.L_34:
        /*000c*/ 	.word	0x00000000
        /*0010*/ 	.short	0x0006
        /*0012*/ 	.short	0x0030
        /*0014*/ 	.byte	0x00, 0xf5, 0x21, 0x00


	//----- nvinfo : EIATTR_KPARAM_INFO
	.align		4
.L_35:
        /*0018*/ 	.byte	0x04, 0x17
        /*001a*/ 	.short	(.L_37 - .L_36)
.L_36:
        /*001c*/ 	.word	0x00000000
        /*0020*/ 	.short	0x0005
        /*0022*/ 	.short	0x0028
        /*0024*/ 	.byte	0x00, 0xf0, 0x21, 0x00


	//----- nvinfo : EIATTR_KPARAM_INFO
	.align		4
.L_37:
        /*0028*/ 	.byte	0x04, 0x17
        /*002a*/ 	.short	(.L_39 - .L_38)
.L_38:
        /*002c*/ 	.word	0x00000000
        /*0030*/ 	.short	0x0004
        /*0032*/ 	.short	0x0020
        /*0034*/ 	.byte	0x00, 0xf5, 0x21, 0x00


	//----- nvinfo : EIATTR_KPARAM_INFO
	.align		4
.L_39:
        /*0038*/ 	.byte	0x04, 0x17
        /*003a*/ 	.short	(.L_41 - .L_40)
.L_40:
        /*003c*/ 	.word	0x00000000
        /*0040*/ 	.short	0x0003
        /*0042*/ 	.short	0x0018
        /*0044*/ 	.byte	0x00, 0xf5, 0x21, 0x00


	//----- nvinfo : EIATTR_KPARAM_INFO
	.align		4
.L_41:
        /*0048*/ 	.byte	0x04, 0x17
        /*004a*/ 	.short	(.L_43 - .L_42)
.L_42:
        /*004c*/ 	.word	0x00000000
        /*0050*/ 	.short	0x0002
        /*0052*/ 	.short	0x0010
        /*0054*/ 	.byte	0x00, 0xf5, 0x21, 0x00


	//----- nvinfo : EIATTR_KPARAM_INFO
	.align		4
.L_43:
        /*0058*/ 	.byte	0x04, 0x17
        /*005a*/ 	.short	(.L_45 - .L_44)
.L_44:
        /*005c*/ 	.word	0x00000000
        /*0060*/ 	.short	0x0001
        /*0062*/ 	.short	0x0008
        /*0064*/ 	.byte	0x00, 0xf5, 0x21, 0x00


	//----- nvinfo : EIATTR_KPARAM_INFO
	.align		4
.L_45:
        /*0068*/ 	.byte	0x04, 0x17
        /*006a*/ 	.short	(.L_47 - .L_46)
.L_46:
        /*006c*/ 	.word	0x00000000
        /*0070*/ 	.short	0x0000
        /*0072*/ 	.short	0x0000
        /*0074*/ 	.byte	0x00, 0xf5, 0x21, 0x00


	//----- nvinfo : EIATTR_SPARSE_MMA_MASK
	.align		4
.L_47:
        /*0078*/ 	.byte	0x03, 0x50
        /*007a*/ 	.short	0x0000


	//----- nvinfo : EIATTR_MAXREG_COUNT
	.align		4
        /*007c*/ 	.byte	0x03, 0x1b
        /*007e*/ 	.short	0x00ff


	//----- nvinfo : EIATTR_MERCURY_ISA_VERSION
	.align		4
        /*0080*/ 	.byte	0x03, 0x5f
        /*0082*/ 	.short	0x0101


	//----- nvinfo : EIATTR_VRC_CTA_INIT_COUNT
	.align		4
        /*0084*/ 	.byte	0x02, 0x4a
	.zero		1
	.zero		1


	//----- nvinfo : EIATTR_EXIT_INSTR_OFFSETS
	.align		4
        /*0088*/ 	.byte	0x04, 0x1c
        /*008a*/ 	.short	(.L_49 - .L_48)


	//   ....[0]....
.L_48:
        /*008c*/ 	.word	0x00000080


	//   ....[1]....
        /*0090*/ 	.word	0x000012b0


	//----- nvinfo : EIATTR_CRS_STACK_SIZE
	.align		4
.L_49:
        /*0094*/ 	.byte	0x04, 0x1e
        /*0096*/ 	.short	(.L_51 - .L_50)
.L_50:
        /*0098*/ 	.word	0x00000000


	//----- nvinfo : EIATTR_CBANK_PARAM_SIZE
	.align		4
.L_51:
        /*009c*/ 	.byte	0x03, 0x19
        /*009e*/ 	.short	0x0038


	//----- nvinfo : EIATTR_PARAM_CBANK
	.align		4
        /*00a0*/ 	.byte	0x04, 0x0a
        /*00a2*/ 	.short	(.L_53 - .L_52)
	.align		4
.L_52:
        /*00a4*/ 	.word	index@(.nv.constant0._Z10entire_rowPKmS0_PKdS2_PdmS0_)
        /*00a8*/ 	.short	0x0380
        /*00aa*/ 	.short	0x0038


	//----- nvinfo : EIATTR_SW_WAR
	.align		4
.L_53:
        /*00ac*/ 	.byte	0x04, 0x36
        /*00ae*/ 	.short	(.L_55 - .L_54)
.L_54:
        /*00b0*/ 	.word	0x00000008
.L_55:


//--------------------- .nv.callgraph             --------------------------
	.section	.nv.callgraph,"",@"SHT_CUDA_CALLGRAPH"
	.align	4
	.sectionentsize	8
	.align		4
        /*0000*/ 	.word	0x00000000
	.align		4
        /*0004*/ 	.word	0xffffffff
	.align		4
        /*0008*/ 	.word	0x00000000
	.align		4
        /*000c*/ 	.word	0xfffffffe
	.align		4
        /*0010*/ 	.word	0x00000000
	.align		4
        /*0014*/ 	.word	0xfffffffd
	.align		4
        /*0018*/ 	.word	0x00000000
	.align		4
        /*001c*/ 	.word	0xfffffffc


//--------------------- .text._Z20test_coo_spmv_kernelPKmS0_PKdS2_Pdm --------------------------
	.section	.text._Z20test_coo_spmv_kernelPKmS0_PKdS2_Pdm,"ax",@progbits
	.align	128
        .global         _Z20test_coo_spmv_kernelPKmS0_PKdS2_Pdm
        .type           _Z20test_coo_spmv_kernelPKmS0_PKdS2_Pdm,@function
        .size           _Z20test_coo_spmv_kernelPKmS0_PKdS2_Pdm,(.L_x_12 - _Z20test_coo_spmv_kernelPKmS0_PKdS2_Pdm)
        .other          _Z20test_coo_spmv_kernelPKmS0_PKdS2_Pdm,@"STO_CUDA_ENTRY STV_DEFAULT"
_Z20test_coo_spmv_kernelPKmS0_PKdS2_Pdm:
.text._Z20test_coo_spmv_kernelPKmS0_PKdS2_Pdm:
[----:B------:R-:W-:Y:S01]  /*0000*/  LDC R1, c[0x0][0x37c] ;  /* 0x0000df00ff017b82 */ /* 0x000fe20000000800 */
[----:B------:R-:W0:Y:S01]  /*0010*/  S2R R0, SR_CTAID.X ;  /* 0x0000000000007919 */ /* 0x000e220000002500 */
[----:B------:R-:W0:Y:S01]  /*0020*/  LDCU UR4, c[0x0][0x360] ;  /* 0x00006c00ff0477ac */ /* 0x000e220008000800 */
[----:B------:R-:W0:Y:S01]  /*0030*/  S2R R3, SR_TID.X ;  /* 0x0000000000037919 */ /* 0x000e220000002100 */
[----:B------:R-:W1:Y:S01]  /*0040*/  LDCU.64 UR6, c[0x0][0x3a8] ;  /* 0x00007500ff0677ac */ /* 0x000e620008000a00 */
[----:B0-----:R-:W-:-:S05]  /*0050*/  IMAD R0, R0, UR4, R3 ;  /* 0x0000000400007c24 */ /* 0x001fca000f8e0203 */
[----:B-1----:R-:W-:-:S04]  /*0060*/  ISETP.GE.U32.AND P0, PT, R0, UR6, PT ;  /* 0x0000000600007c0c */ /* 0x002fc8000bf06070 */
[----:B------:R-:W-:-:S13]  /*0070*/  ISETP.GE.U32.AND.EX P0, PT, RZ, UR7, PT, P0 ;  /* 0x00000007ff007c0c */ /* 0x000fda000bf06100 */
[----:B------:R-:W-:Y:S05]  /*0080*/  @P0 EXIT ;  /* 0x000000000000094d */ /* 0x000fea0003800000 */
[----:B------:R-:W0:Y:S01]  /*0090*/  LDCU.128 UR8, c[0x0][0x380] ;  /* 0x00007000ff0877ac */ /* 0x000e220008000c00 */
[----:B------:R-:W-:Y:S01]  /*00a0*/  IMAD.SHL.U32 R8, R0, 0x8, RZ ;  /* 0x0000000800087824 */ /* 0x000fe200078e00ff */
[----:B------:R-:W-:Y:S01]  /*00b0*/  SHF.R.U32.HI R0, RZ, 0x1d, R0 ;  /* 0x0000001dff007819 */ /* 0x000fe20000011600 */
[----:B------:R-:W1:Y:S01]  /*00c0*/  LDCU.64 UR4, c[0x0][0x358] ;  /* 0x00006b00ff0477ac */ /* 0x000e620008000a00 */
[----:B------:R-:W2:Y:S01]  /*00d0*/  LDCU.128 UR12, c[0x0][0x390] ;  /* 0x00007200ff0c77ac */ /* 0x000ea20008000c00 */
[----:B------:R-:W3:Y:S01]  /*00e0*/  LDCU.64 UR6, c[0x0][0x3a0] ;  /* 0x00007400ff0677ac */ /* 0x000ee20008000a00 */
[----:B0-----:R-:W-:-:S04]  /*00f0*/  IADD3 R10, P0, PT, R8, UR10, RZ ;  /* 0x0000000a080a7c10 */ /* 0x001fc8000ff1e0ff */
[----:B------:R-:W-:-:S05]  /*0100*/  IADD3.X R11, PT, PT, R0, UR11, RZ, P0, !PT ;  /* 0x0000000b000b7c10 */ /* 0x000fca00087fe4ff */
[----:B-1----:R-:W4:Y:S01]  /*0110*/  LDG.E.64 R2, desc[UR4][R10.64] ;  /* 0x000000040a027981 */ /* 0x002f22000c1e1b00 */
[C---:B--2---:R-:W-:Y:S02]  /*0120*/  IADD3 R12, P1, PT, R8.reuse, UR12, RZ ;  /* 0x0000000c080c7c10 */ /* 0x044fe4000ff3e0ff */
[----:B------:R-:W-:Y:S02]  /*0130*/  IADD3 R8, P0, PT, R8, UR8, RZ ;  /* 0x0000000808087c10 */ /* 0x000fe4000ff1e0ff */
[C---:B------:R-:W-:Y:S02]  /*0140*/  IADD3.X R13, PT, PT, R0.reuse, UR13, RZ, P1, !PT ;  /* 0x0000000d000d7c10 */ /* 0x040fe40008ffe4ff */
[----:B------:R-:W-:-:S03]  /*0150*/  IADD3.X R9, PT, PT, R0, UR9, RZ, P0, !PT ;  /* 0x0000000900097c10 */ /* 0x000fc600087fe4ff */
[----:B------:R-:W2:Y:S01]  /*0160*/  LDG.E.64 R4, desc[UR4][R12.64] ;  /* 0x000000040c047981 */ /* 0x000ea2000c1e1b00 */
[----:B----4-:R-:W-:-:S04]  /*0170*/  LEA R6, P1, R2, UR14, 0x3 ;  /* 0x0000000e02067c11 */ /* 0x010fc8000f8218ff */
[----:B------:R-:W-:Y:S02]  /*0180*/  LEA.HI.X R7, R2, UR15, R3, 0x3, P1 ;  /* 0x0000000f02077c11 */ /* 0x000fe400088f1c03 */
[----:B------:R-:W3:Y:S04]  /*0190*/  LDG.E.64 R2, desc[UR4][R8.64] ;  /* 0x0000000408027981 */ /* 0x000ee8000c1e1b00 */
[----:B------:R-:W2:Y:S01]  /*01a0*/  LDG.E.64 R6, desc[UR4][R6.64] ;  /* 0x0000000406067981 */ /* 0x000ea2000c1e1b00 */
[----:B---3--:R-:W-:Y:S01]  /*01b0*/  LEA R10, P0, R2, UR6, 0x3 ;  /* 0x00000006020a7c11 */ /* 0x008fe2000f8018ff */
[----:B--2---:R-:W-:-:S03]  /*01c0*/  DMUL R4, R4, R6 ;  /* 0x0000000604047228 */ /* 0x004fc60000000000 */
[----:B------:R-:W-:-:S05]  /*01d0*/  LEA.HI.X R11, R2, UR7, R3, 0x3, P0 ;  /* 0x00000007020b7c11 */ /* 0x000fca00080f1c03 */
[----:B------:R-:W-:Y:S01]  /*01e0*/  REDG.E.ADD.F64.RN.STRONG.GPU desc[UR4][R10.64], R4 ;  /* 0x000000040a0079a6 */ /* 0x000fe2000c12ff04 */
[----:B------:R-:W-:Y:S05]  /*01f0*/  EXIT ;  /* 0x000000000000794d */ /* 0x000fea0003800000 */
.L_x_0:
[----:B------:R-:W-:-:S00]  /*0200*/  BRA `(.L_x_0) ;  /* 0xfffffffc00fc7947 */ /* 0x000fc0000383ffff */
[----:B------:R-:W-:-:S00]  /*0210*/  NOP ;  /* 0x0000000000007918 */ /* 0x000fc00000000000 */
        /* <DEDUP_REMOVED lines=14> */
.L_x_12:


//--------------------- .text._Z10entire_rowPKmS0_PKdS2_PdmS0_ --------------------------
	.section	.text._Z10entire_rowPKmS0_PKdS2_PdmS0_,"ax",@progbits
	.align	128
        .global         _Z10entire_rowPKmS0_PKdS2_PdmS0_
        .type           _Z10entire_rowPKmS0_PKdS2_PdmS0_,@function
        .size           _Z10entire_rowPKmS0_PKdS2_PdmS0_,(.L_x_13 - _Z10entire_rowPKmS0_PKdS2_PdmS0_)
        .other          _Z10entire_rowPKmS0_PKdS2_PdmS0_,@"STO_CUDA_ENTRY STV_DEFAULT"
_Z10entire_rowPKmS0_PKdS2_PdmS0_:
.text._Z10entire_rowPKmS0_PKdS2_PdmS0_:
        /* <DEDUP_REMOVED lines=9> */
[----:B------:R-:W0:Y:S01]  /*0090*/  LDCU.64 UR6, c[0x0][0x3b0] ;  /* 0x00007600ff0677ac */ /* 0x000e220008000a00 */
[----:B------:R-:W-:Y:S01]  /*00a0*/  IMAD.SHL.U32 R4, R5, 0x8, RZ ;  /* 0x0000000805047824 */ /* 0x000fe200078e00ff */
[----:B------:R-:W-:Y:S01]  /*00b0*/  SHF.R.U32.HI R5, RZ, 0x1d, R5 ;  /* 0x0000001dff057819 */ /* 0x000fe20000011605 */
[----:B------:R-:W1:Y:S01]  /*00c0*/  LDCU.64 UR4, c[0x0][0x358] ;  /* 0x00006b00ff0477ac */ /* 0x000e620008000a00 */
[----:B------:R-:W2:Y:S02]  /*00d0*/  LDCU.64 UR10, c[0x0][0x398] ;  /* 0x00007300ff0a77ac */ /* 0x000ea40008000a00 */
[----:B0-----:R-:W-:-:S04]  /*00e0*/  IADD3 R2, P0, PT, R4, UR6, RZ ;  /* 0x0000000604027c10 */ /* 0x001fc8000ff1e0ff */
[----:B------:R-:W-:-:S05]  /*00f0*/  IADD3.X R3, PT, PT, R5, UR7, RZ, P0, !PT ;  /* 0x0000000705037c10 */ /* 0x000fca00087fe4ff */
[----:B-1----:R-:W3:Y:S04]  /*0100*/  LDG.E.64 R6, desc[UR4][R2.64+0x8] ;  /* 0x0000080402067981 */ /* 0x002ee8000c1e1b00 */
[----:B------:R-:W3:Y:S01]  /*0110*/  LDG.E.64 R26, desc[UR4][R2.64] ;  /* 0x00000004021a7981 */ /* 0x000ee2000c1e1b00 */
[----:B------:R-:W-:Y:S01]  /*0120*/  BSSY.RECONVERGENT B0, `(.L_x_1) ;  /* 0x0000114000007945 */ /* 0x000fe20003800200 */
[----:B------:R-:W-:Y:S02]  /*0130*/  CS2R R22, SRZ ;  /* 0x0000000000167805 */ /* 0x000fe4000001ff00 */
[----:B---3--:R-:W-:-:S04]  /*0140*/  ISETP.GE.U32.AND P0, PT, R26, R6, PT ;  /* 0x000000061a00720c */ /* 0x008fc80003f06070 */
[----:B------:R-:W-:-:S13]  /*0150*/  ISETP.GE.U32.AND.EX P0, PT, R27, R7, PT, P0 ;  /* 0x000000071b00720c */ /* 0x000fda0003f06100 */
[----:B--2---:R-:W-:Y:S05]  /*0160*/  @P0 BRA `(.L_x_2) ;  /* 0x00000010003c0947 */ /* 0x004fea0003800000 */
[----:B------:R-:W-:Y:S01]  /*0170*/  IMAD.MOV.U32 R0, RZ, RZ, R26 ;  /* 0x000000ffff007224 */ /* 0x000fe200078e001a */
[----:B------:R-:W-:Y:S01]  /*0180*/  BSSY.RECONVERGENT B1, `(.L_x_3) ;  /* 0x0000083000017945 */ /* 0x000fe20003800200 */
[----:B------:R-:W-:-:S03]  /*0190*/  CS2R R22, SRZ ;  /* 0x0000000000167805 */ /* 0x000fc6000001ff00 */
[CC--:B------:R-:W-:Y:S02]  /*01a0*/  IADD3 R2, P0, PT, -R6.reuse, R0.reuse, RZ ;  /* 0x0000000006027210 */ /* 0x0c0fe40007f1e1ff */
[----:B------:R-:W-:Y:S02]  /*01b0*/  IADD3 R24, P2, PT, R6, -R0, RZ ;  /* 0x8000000006187210 */ /* 0x000fe40007f5e0ff */
[----:B------:R-:W-:Y:S01]  /*01c0*/  ISETP.GT.U32.AND P1, PT, R2, -0x10, PT ;  /* 0xfffffff00200780c */ /* 0x000fe20003f24070 */
[----:B------:R-:W-:Y:S01]  /*01d0*/  IMAD.X R2, R27, 0x1, ~R7, P0 ;  /* 0x000000011b027824 */ /* 0x000fe200000e0e07 */
[----:B------:R-:W-:-:S04]  /*01e0*/  LOP3.LUT R25, R24, 0xf, RZ, 0xc0, !PT ;  /* 0x0000000f18197812 */ /* 0x000fc800078ec0ff */
[----:B------:R-:W-:Y:S01]  /*01f0*/  ISETP.GT.U32.AND.EX P1, PT, R2, -0x1, PT, P1 ;  /* 0xffffffff0200780c */ /* 0x000fe20003f24110 */
[----:B------:R-:W-:Y:S01]  /*0200*/  IMAD.X R2, R7, 0x1, ~R27, P2 ;  /* 0x0000000107027824 */ /* 0x000fe200010e0e1b */
[----:B------:R-:W-:-:S04]  /*0210*/  ISETP.NE.U32.AND P0, PT, R25, RZ, PT ;  /* 0x000000ff1900720c */ /* 0x000fc80003f05070 */
[----:B------:R-:W-:-:S07]  /*0220*/  ISETP.NE.AND.EX P0, PT, RZ, RZ, PT, P0 ;  /* 0x000000ffff00720c */ /* 0x000fce0003f05300 */
[----:B------:R-:W-:Y:S06]  /*0230*/  @P1 BRA `(.L_x_4) ;  /* 0x0000000400dc1947 */ /* 0x000fec0003800000 */
[----:B------:R-:W0:Y:S01]  /*0240*/  LDCU.64 UR6, c[0x0][0x390] ;  /* 0x00007200ff0677ac */ /* 0x000e220008000a00 */
[----:B------:R-:W-:Y:S02]  /*0250*/  LEA R6, P1, R0, 0x40, 0x3 ;  /* 0x0000004000067811 */ /* 0x000fe400078218ff */
[----:B------:R-:W-:Y:S02]  /*0260*/  CS2R R22, SRZ ;  /* 0x0000000000167805 */ /* 0x000fe4000001ff00 */
[----:B------:R-:W-:Y:S01]  /*0270*/  LOP3.LUT R3, R24, 0xfffffff0, RZ, 0xc0, !PT ;  /* 0xfffffff018037812 */ /* 0x000fe200078ec0ff */
[----:B------:R-:W1:Y:S01]  /*0280*/  LDCU.64 UR8, c[0x0][0x388] ;  /* 0x00007100ff0877ac */ /* 0x000e620008000a00 */
[----:B------:R-:W-:Y:S02]  /*0290*/  LEA.HI.X R7, R0, RZ, R27, 0x3, P1 ;  /* 0x000000ff00077211 */ /* 0x000fe400008f1c1b */
[C---:B0-----:R-:W-:Y:S02]  /*02a0*/  IADD3 R12, P2, PT, R6.reuse, UR6, RZ ;  /* 0x00000006060c7c10 */ /* 0x041fe4000ff5e0ff */
[----:B-1----:R-:W-:-:S02]  /*02b0*/  IADD3 R6, P1, PT, R6, UR8, RZ ;  /* 0x0000000806067c10 */ /* 0x002fc4000ff3e0ff */
[C---:B------:R-:W-:Y:S02]  /*02c0*/  IADD3.X R13, PT, PT, R7.reuse, UR7, RZ, P2, !PT ;  /* 0x00000007070d7c10 */ /* 0x040fe400097fe4ff */
[----:B------:R-:W-:-:S09]  /*02d0*/  IADD3.X R7, PT, PT, R7, UR9, RZ, P1, !PT ;  /* 0x0000000907077c10 */ /* 0x000fd20008ffe4ff */
.L_x_5:
[----:B------:R-:W2:Y:S04]  /*02e0*/  LDG.E.64 R8, desc[UR4][R6.64+-0x40] ;  /* 0xffffc00406087981 */ /* 0x000ea8000c1e1b00 */
[----:B------:R-:W3:Y:S01]  /*02f0*/  LDG.E.64 R10, desc[UR4][R6.64+-0x38] ;  /* 0xffffc804060a7981 */ /* 0x000ee2000c1e1b00 */
[----:B--2---:R-:W-:-:S04]  /*0300*/  LEA R28, P1, R8, UR10, 0x3 ;  /* 0x0000000a081c7c11 */ /* 0x004fc8000f8218ff */
[----:B------:R-:W-:Y:S01]  /*0310*/  LEA.HI.X R29, R8, UR11, R9, 0x3, P1 ;  /* 0x0000000b081d7c11 */ /* 0x000fe200088f1c09 */
[----:B------:R-:W-:Y:S02]  /*0320*/  IMAD.MOV.U32 R8, RZ, RZ, R12 ;  /* 0x000000ffff087224 */ /* 0x000fe400078e000c */
[----:B------:R-:W-:Y:S02]  /*0330*/  IMAD.MOV.U32 R9, RZ, RZ, R13 ;  /* 0x000000ffff097224 */ /* 0x000fe400078e000d */
[----:B------:R-:W2:Y:S04]  /*0340*/  LDG.E.64 R20, desc[UR4][R28.64] ;  /* 0x000000041c147981 */ /* 0x000ea8000c1e1b00 */
[----:B------:R-:W2:Y:S04]  /*0350*/  LDG.E.64 R14, desc[UR4][R8.64+-0x40] ;  /* 0xffffc004080e7981 */ /* 0x000ea8000c1e1b00 */
[----:B------:R-:W4:Y:S01]  /*0360*/  LDG.E.64 R12, desc[UR4][R6.64+-0x30] ;  /* 0xffffd004060c7981 */ /* 0x000f22000c1e1b00 */
[----:B---3--:R-:W-:-:S03]  /*0370*/  LEA R18, P1, R10, UR10, 0x3 ;  /* 0x0000000a0a127c11 */ /* 0x008fc6000f8218ff */
[----:B------:R-:W3:Y:S01]  /*0380*/  LDG.E.64 R16, desc[UR4][R8.64+-0x38] ;  /* 0xffffc80408107981 */ /* 0x000ee2000c1e1b00 */
[----:B------:R-:W-:-:S03]  /*0390*/  LEA.HI.X R19, R10, UR11, R11, 0x3, P1 ;  /* 0x0000000b0a137c11 */ /* 0x000fc600088f1c0b */
[----:B------:R-:W5:Y:S04]  /*03a0*/  LDG.E.64 R10, desc[UR4][R6.64+-0x28] ;  /* 0xffffd804060a7981 */ /* 0x000f68000c1e1b00 */
[----:B------:R-:W3:Y:S01]  /*03b0*/  LDG.E.64 R18, desc[UR4][R18.64] ;  /* 0x0000000412127981 */ /* 0x000ee2000c1e1b00 */
[----:B--2---:R-:W-:-:S03]  /*03c0*/  DFMA R20, R14, R20, R22 ;  /* 0x000000140e14722b */ /* 0x004fc60000000016 */
[----:B------:R-:W2:Y:S01]  /*03d0*/  LDG.E.64 R14, desc[UR4][R8.64+-0x30] ;  /* 0xffffd004080e7981 */ /* 0x000ea2000c1e1b00 */
[----:B----4-:R-:W-:-:S04]  /*03e0*/  LEA R22, P1, R12, UR10, 0x3 ;  /* 0x0000000a0c167c11 */ /* 0x010fc8000f8218ff */
[----:B------:R-:W-:Y:S02]  /*03f0*/  LEA.HI.X R23, R12, UR11, R13, 0x3, P1 ;  /* 0x0000000b0c177c11 */ /* 0x000fe400088f1c0d */
[----:B------:R-:W4:Y:S04]  /*0400*/  LDG.E.64 R12, desc[UR4][R6.64+-0x20] ;  /* 0xffffe004060c7981 */ /* 0x000f28000c1e1b00 */
[----:B------:R-:W2:Y:S01]  /*0410*/  LDG.E.64 R22, desc[UR4][R22.64] ;  /* 0x0000000416167981 */ /* 0x000ea2000c1e1b00 */
[----:B-----5:R-:W-:-:S04]  /*0420*/  LEA R28, P1, R10, UR10, 0x3 ;  /* 0x0000000a0a1c7c11 */ /* 0x020fc8000f8218ff */
[----:B------:R-:W-:Y:S01]  /*0430*/  LEA.HI.X R29, R10, UR11, R11, 0x3, P1 ;  /* 0x0000000b0a1d7c11 */ /* 0x000fe200088f1c0b */
[----:B---3--:R-:W-:Y:S01]  /*0440*/  DFMA R18, R16, R18, R20 ;  /* 0x000000121012722b */ /* 0x008fe20000000014 */
[----:B------:R-:W3:Y:S04]  /*0450*/  LDG.E.64 R10, desc[UR4][R6.64+-0x18] ;  /* 0xffffe804060a7981 */ /* 0x000ee8000c1e1b00 */
[----:B------:R-:W5:Y:S04]  /*0460*/  LDG.E.64 R16, desc[UR4][R8.64+-0x28] ;  /* 0xffffd80408107981 */ /* 0x000f68000c1e1b00 */
[----:B------:R-:W5:Y:S01]  /*0470*/  LDG.E.64 R20, desc[UR4][R28.64] ;  /* 0x000000041c147981 */ /* 0x000f62000c1e1b00 */
[----:B--2---:R-:W-:Y:S01]  /*0480*/  DFMA R22, R14, R22, R18 ;  /* 0x000000160e16722b */ /* 0x004fe20000000012 */
[----:B----4-:R-:W-:-:S02]  /*0490*/  LEA R18, P1, R12, UR10, 0x3 ;  /* 0x0000000a0c127c11 */ /* 0x010fc4000f8218ff */
[----:B------:R-:W2:Y:S02]  /*04a0*/  LDG.E.64 R14, desc[UR4][R8.64+-0x20] ;  /* 0xffffe004080e7981 */ /* 0x000ea4000c1e1b00 */
[----:B------:R-:W-:Y:S02]  /*04b0*/  LEA.HI.X R19, R12, UR11, R13, 0x3, P1 ;  /* 0x0000000b0c137c11 */ /* 0x000fe400088f1c0d */
[----:B------:R-:W4:Y:S04]  /*04c0*/  LDG.E.64 R12, desc[UR4][R6.64+-0x10] ;  /* 0xfffff004060c7981 */ /* 0x000f28000c1e1b00 */
[----:B------:R-:W2:Y:S01]  /*04d0*/  LDG.E.64 R18, desc[UR4][R18.64] ;  /* 0x0000000412127981 */ /* 0x000ea2000c1e1b00 */
[----:B-----5:R-:W-:Y:S01]  /*04e0*/  DFMA R20, R16, R20, R22 ;  /* 0x000000141014722b */ /* 0x020fe20000000016 */
[----:B---3--:R-:W-:-:S02]  /*04f0*/  LEA R22, P1, R10, UR10, 0x3 ;  /* 0x0000000a0a167c11 */ /* 0x008fc4000f8218ff */
[----:B------:R-:W3:Y:S02]  /*0500*/  LDG.E.64 R16, desc[UR4][R8.64+-0x18] ;  /* 0xffffe80408107981 */ /* 0x000ee4000c1e1b00 */
[----:B------:R-:W-:Y:S02]  /*0510*/  LEA.HI.X R23, R10, UR11, R11, 0x3, P1 ;  /* 0x0000000b0a177c11 */ /* 0x000fe400088f1c0b */
[----:B------:R-:W5:Y:S04]  /*0520*/  LDG.E.64 R10, desc[UR4][R6.64+-0x8] ;  /* 0xfffff804060a7981 */ /* 0x000f68000c1e1b00 */
[----:B------:R-:W3:Y:S01]  /*0530*/  LDG.E.64 R22, desc[UR4][R22.64] ;  /* 0x0000000416167981 */ /* 0x000ee2000c1e1b00 */
[----:B----4-:R-:W-:-:S04]  /*0540*/  LEA R28, P1, R12, UR10, 0x3 ;  /* 0x0000000a0c1c7c11 */ /* 0x010fc8000f8218ff */
[----:B------:R-:W-:Y:S01]  /*0550*/  LEA.HI.X R29, R12, UR11, R13, 0x3, P1 ;  /* 0x0000000b0c1d7c11 */ /* 0x000fe200088f1c0d */
[----:B--2---:R-:W-:Y:S01]  /*0560*/  DFMA R18, R14, R18, R20 ;  /* 0x000000120e12722b */ /* 0x004fe20000000014 */
[----:B------:R-:W2:Y:S04]  /*0570*/  LDG.E.64 R12, desc[UR4][R6.64] ;  /* 0x00000004060c7981 */ /* 0x000ea8000c1e1b00 */
[----:B------:R-:W4:Y:S04]  /*0580*/  LDG.E.64 R14, desc[UR4][R8.64+-0x10] ;  /* 0xfffff004080e7981 */ /* 0x000f28000c1e1b00 */
[----:B------:R-:W4:Y:S01]  /*0590*/  LDG.E.64 R20, desc[UR4][R28.64] ;  /* 0x000000041c147981 */ /* 0x000f22000c1e1b00 */
[----:B---3--:R-:W-:Y:S01]  /*05a0*/  DFMA R22, R16, R22, R18 ;  /* 0x000000161016722b */ /* 0x008fe20000000012 */
[----:B-----5:R-:W-:-:S02]  /*05b0*/  LEA R16, P1, R10, UR10, 0x3 ;  /* 0x0000000a0a107c11 */ /* 0x020fc4000f8218ff */
[----:B------:R-:W3:Y:S02]  /*05c0*/  LDG.E.64 R18, desc[UR4][R8.64+-0x8] ;  /* 0xfffff80408127981 */ /* 0x000ee4000c1e1b00 */
[----:B------:R-:W-:Y:S02]  /*05d0*/  LEA.HI.X R17, R10, UR11, R11, 0x3, P1 ;  /* 0x0000000b0a117c11 */ /* 0x000fe400088f1c0b */
[----:B------:R-:W5:Y:S04]  /*05e0*/  LDG.E.64 R10, desc[UR4][R6.64+0x8] ;  /* 0x00000804060a7981 */ /* 0x000f68000c1e1b00 */
[----:B------:R-:W3:Y:S01]  /*05f0*/  LDG.E.64 R16, desc[UR4][R16.64] ;  /* 0x0000000410107981 */ /* 0x000ee2000c1e1b00 */
[----:B----4-:R-:W-:Y:S01]  /*0600*/  DFMA R20, R14, R20, R22 ;  /* 0x000000140e14722b */ /* 0x010fe20000000016 */
[----:B--2---:R-:W-:-:S02]  /*0610*/  LEA R22, P1, R12, UR10, 0x3 ;  /* 0x0000000a0c167c11 */ /* 0x004fc4000f8218ff */
[----:B------:R-:W2:Y:S02]  /*0620*/  LDG.E.64 R14, desc[UR4][R8.64] ;  /* 0x00000004080e7981 */ /* 0x000ea4000c1e1b00 */
        /* <DEDUP_REMOVED lines=20> */
[----:B------:R-:W5:Y:S01]  /*0770*/  LDG.E.64 R22, desc[UR4][R22.64] ;  /* 0x0000000416167981 */ /* 0x000f62000c1e1b00 */
[----:B----4-:R-:W-:-:S04]  /*0780*/  LEA R28, P1, R12, UR10, 0x3 ;  /* 0x0000000a0c1c7c11 */ /* 0x010fc8000f8218ff */
[----:B------:R-:W-:Y:S02]  /*0790*/  LEA.HI.X R29, R12, UR11, R13, 0x3, P1 ;  /* 0x0000000b0c1d7c11 */ /* 0x000fe400088f1c0d */
[----:B------:R-:W4:Y:S01]  /*07a0*/  LDG.E.64 R12, desc[UR4][R6.64+0x28] ;  /* 0x00002804060c7981 */ /* 0x000f22000c1e1b00 */
[----:B--2---:R-:W-:-:S03]  /*07b0*/  DFMA R16, R14, R16, R18 ;  /* 0x000000100e10722b */ /* 0x004fc60000000012 */
[----:B------:R-:W3:Y:S04]  /*07c0*/  LDG.E.64 R14, desc[UR4][R28.64] ;  /* 0x000000041c0e7981 */ /* 0x000ee8000c1e1b00 */
[----:B------:R-:W2:Y:S01]  /*07d0*/  LDG.E.64 R18, desc[UR4][R6.64+0x30] ;  /* 0x0000300406127981 */ /* 0x000ea2000c1e1b00 */
[----:B-----5:R-:W-:-:S03]  /*07e0*/  DFMA R22, R10, R22, R16 ;  /* 0x000000160a16722b */ /* 0x020fc60000000010 */
[----:B------:R-:W5:Y:S01]  /*07f0*/  LDG.E.64 R10, desc[UR4][R6.64+0x38] ;  /* 0x00003804060a7981 */ /* 0x000f62000c1e1b00 */
[----:B----4-:R-:W-:-:S04]  /*0800*/  LEA R16, P1, R12, UR10, 0x3 ;  /* 0x0000000a0c107c11 */ /* 0x010fc8000f8218ff */
[----:B------:R-:W-:Y:S01]  /*0810*/  LEA.HI.X R17, R12, UR11, R13, 0x3, P1 ;  /* 0x0000000b0c117c11 */ /* 0x000fe200088f1c0d */
[----:B---3--:R-:W-:Y:S01]  /*0820*/  DFMA R12, R20, R14, R22 ;  /* 0x0000000e140c722b */ /* 0x008fe20000000016 */
[----:B------:R-:W3:Y:S01]  /*0830*/  LDG.E.64 R14, desc[UR4][R8.64+0x28] ;  /* 0x00002804080e7981 */ /* 0x000ee2000c1e1b00 */
[----:B--2---:R-:W-:-:S03]  /*0840*/  LEA R20, P1, R18, UR10, 0x3 ;  /* 0x0000000a12147c11 */ /* 0x004fc6000f8218ff */
[----:B------:R-:W3:Y:S01]  /*0850*/  LDG.E.64 R16, desc[UR4][R16.64] ;  /* 0x0000000410107981 */ /* 0x000ee2000c1e1b00 */
[----:B------:R-:W-:Y:S02]  /*0860*/  LEA.HI.X R21, R18, UR11, R19, 0x3, P1 ;  /* 0x0000000b12157c11 */ /* 0x000fe400088f1c13 */
[C---:B-----5:R-:W-:Y:S01]  /*0870*/  LEA R18, P1, R10.reuse, UR10, 0x3 ;  /* 0x0000000a0a127c11 */ /* 0x060fe2000f8218ff */
[----:B------:R-:W2:Y:S04]  /*0880*/  LDG.E.64 R22, desc[UR4][R8.64+0x30] ;  /* 0x0000300408167981 */ /* 0x000ea8000c1e1b00 */
[----:B------:R-:W2:Y:S01]  /*0890*/  LDG.E.64 R20, desc[UR4][R20.64] ;  /* 0x0000000414147981 */ /* 0x000ea2000c1e1b00 */
[----:B------:R-:W-:-:S03]  /*08a0*/  LEA.HI.X R19, R10, UR11, R11, 0x3, P1 ;  /* 0x0000000b0a137c11 */ /* 0x000fc600088f1c0b */
[----:B------:R-:W4:Y:S04]  /*08b0*/  LDG.E.64 R10, desc[UR4][R8.64+0x38] ;  /* 0x00003804080a7981 */ /* 0x000f28000c1e1b00 */
[----:B------:R-:W4:Y:S01]  /*08c0*/  LDG.E.64 R18, desc[UR4][R18.64] ;  /* 0x0000000412127981 */ /* 0x000f22000c1e1b00 */
[----:B------:R-:W-:-:S04]  /*08d0*/  IADD3 R3, P1, PT, R3, -0x10, RZ ;  /* 0xfffffff003037810 */ /* 0x000fc80007f3e0ff */
[----:B------:R-:W-:Y:S02]  /*08e0*/  IADD3.X R2, PT, PT, R2, -0x1, RZ, P1, !PT ;  /* 0xffffffff02027810 */ /* 0x000fe40000ffe4ff */
[----:B------:R-:W-:-:S04]  /*08f0*/  ISETP.NE.U32.AND P1, PT, R3, RZ, PT ;  /* 0x000000ff0300720c */ /* 0x000fc80003f25070 */
[----:B------:R-:W-:Y:S02]  /*0900*/  ISETP.NE.AND.EX P1, PT, R2, RZ, PT, P1 ;  /* 0x000000ff0200720c */ /* 0x000fe40003f25310 */
[----:B------:R-:W-:Y:S02]  /*0910*/  IADD3 R0, P2, PT, R0, 0x10, RZ ;  /* 0x0000001000007810 */ /* 0x000fe40007f5e0ff */
[----:B------:R-:W-:-:S03]  /*0920*/  IADD3 R6, P4, PT, R6, 0x80, RZ ;  /* 0x0000008006067810 */ /* 0x000fc60007f9e0ff */
[----:B------:R-:W-:Y:S02]  /*0930*/  IMAD.X R27, RZ, RZ, R27, P2 ;  /* 0x000000ffff1b7224 */ /* 0x000fe400010e061b */
[----:B------:R-:W-:Y:S01]  /*0940*/  IMAD.X R7, RZ, RZ, R7, P4 ;  /* 0x000000ffff077224 */ /* 0x000fe200020e0607 */
[----:B---3--:R-:W-:-:S08]  /*0950*/  DFMA R12, R14, R16, R12 ;  /* 0x000000100e0c722b */ /* 0x008fd0000000000c */
[----:B--2---:R-:W-:Y:S01]  /*0960*/  DFMA R22, R22, R20, R12 ;  /* 0x000000141616722b */ /* 0x004fe2000000000c */
[----:B------:R-:W-:-:S07]  /*0970*/  IADD3 R12, P3, PT, R8, 0x80, RZ ;  /* 0x00000080080c7810 */ /* 0x000fce0007f7e0ff */
[----:B----4-:R-:W-:Y:S01]  /*0980*/  DFMA R22, R10, R18, R22 ;  /* 0x000000120a16722b */ /* 0x010fe20000000016 */
[----:B------:R-:W-:Y:S01]  /*0990*/  IMAD.X R13, RZ, RZ, R9, P3 ;  /* 0x000000ffff0d7224 */ /* 0x000fe200018e0609 */
[----:B------:R-:W-:Y:S09]  /*09a0*/  @P1 BRA `(.L_x_5) ;  /* 0xfffffff8004c1947 */ /* 0x000ff2000383ffff */
.L_x_4:
[----:B------:R-:W-:Y:S05]  /*09b0*/  BSYNC.RECONVERGENT B1 ;  /* 0x0000000000017941 */ /* 0x000fea0003800200 */
.L_x_3:
[----:B------:R-:W-:Y:S05]  /*09c0*/  @!P0 BRA `(.L_x_2) ;  /* 0x0000000800248947 */ /* 0x000fea0003800000 */
[----:B------:R-:W-:Y:S01]  /*09d0*/  ISETP.GE.U32.AND P1, PT, R25, 0x8, PT ;  /* 0x000000081900780c */ /* 0x000fe20003f26070 */
[----:B------:R-:W-:Y:S01]  /*09e0*/  BSSY.RECONVERGENT B1, `(.L_x_6) ;  /* 0x0000040000017945 */ /* 0x000fe20003800200 */
[----:B------:R-:W-:Y:S02]  /*09f0*/  LOP3.LUT R26, R24, 0x7, RZ, 0xc0, !PT ;  /* 0x00000007181a7812 */ /* 0x000fe400078ec0ff */
[----:B------:R-:W-:Y:S02]  /*0a00*/  ISETP.GE.U32.AND.EX P1, PT, RZ, RZ, PT, P1 ;  /* 0x000000ffff00720c */ /* 0x000fe40003f26110 */
[----:B------:R-:W-:-:S04]  /*0a10*/  ISETP.NE.U32.AND P0, PT, R26, RZ, PT ;  /* 0x000000ff1a00720c */ /* 0x000fc80003f05070 */
[----:B------:R-:W-:-:S07]  /*0a20*/  ISETP.NE.AND.EX P0, PT, RZ, RZ, PT, P0 ;  /* 0x000000ffff00720c */ /* 0x000fce0003f05300 */
[----:B------:R-:W-:Y:S06]  /*0a30*/  @!P1 BRA `(.L_x_7) ;  /* 0x0000000000e89947 */ /* 0x000fec0003800000 */
[----:B------:R-:W0:Y:S01]  /*0a40*/  LDCU.64 UR6, c[0x0][0x388] ;  /* 0x00007100ff0677ac */ /* 0x000e220008000a00 */
[C---:B------:R-:W-:Y:S01]  /*0a50*/  IMAD.SHL.U32 R2, R0.reuse, 0x8, RZ ;  /* 0x0000000800027824 */ /* 0x040fe200078e00ff */
[----:B------:R-:W-:Y:S01]  /*0a60*/  SHF.L.U64.HI R3, R0, 0x3, R27 ;  /* 0x0000000300037819 */ /* 0x000fe2000001021b */
[----:B------:R-:W1:Y:S03]  /*0a70*/  LDCU.128 UR12, c[0x0][0x390] ;  /* 0x00007200ff0c77ac */ /* 0x000e660008000c00 */
[----:B0-----:R-:W-:-:S04]  /*0a80*/  IADD3 R6, P1, PT, R2, UR6, RZ ;  /* 0x0000000602067c10 */ /* 0x001fc8000ff3e0ff */
[----:B------:R-:W-:-:S05]  /*0a90*/  IADD3.X R7, PT, PT, R3, UR7, RZ, P1, !PT ;  /* 0x0000000703077c10 */ /* 0x000fca0008ffe4ff */
[----:B------:R-:W2:Y:S04]  /*0aa0*/  LDG.E.64 R14, desc[UR4][R6.64] ;  /* 0x00000004060e7981 */ /* 0x000ea8000c1e1b00 */
[----:B------:R-:W3:Y:S01]  /*0ab0*/  LDG.E.64 R8, desc[UR4][R6.64+0x8] ;  /* 0x0000080406087981 */ /* 0x000ee2000c1e1b00 */
[----:B-1----:R-:W-:-:S03]  /*0ac0*/  IADD3 R2, P1, PT, R2, UR12, RZ ;  /* 0x0000000c02027c10 */ /* 0x002fc6000ff3e0ff */
[----:B------:R-:W4:Y:S01]  /*0ad0*/  LDG.E.64 R10, desc[UR4][R6.64+0x10] ;  /* 0x00001004060a7981 */ /* 0x000f22000c1e1b00 */
[----:B------:R-:W-:-:S03]  /*0ae0*/  IADD3.X R3, PT, PT, R3, UR13, RZ, P1, !PT ;  /* 0x0000000d03037c10 */ /* 0x000fc60008ffe4ff */
[----:B------:R-:W5:Y:S04]  /*0af0*/  LDG.E.64 R16, desc[UR4][R6.64+0x18] ;  /* 0x0000180406107981 */ /* 0x000f68000c1e1b00 */
[----:B------:R-:W5:Y:S04]  /*0b00*/  LDG.E.64 R18, desc[UR4][R2.64] ;  /* 0x0000000402127981 */ /* 0x000f68000c1e1b00 */
[----:B------:R-:W5:Y:S01]  /*0b10*/  LDG.E.64 R20, desc[UR4][R2.64+0x8] ;  /* 0x0000080402147981 */ /* 0x000f62000c1e1b00 */
[----:B--2---:R-:W-:-:S04]  /*0b20*/  LEA R12, P2, R14, UR14, 0x3 ;  /* 0x0000000e0e0c7c11 */ /* 0x004fc8000f8418ff */
[----:B------:R-:W-:Y:S02]  /*0b30*/  LEA.HI.X R13, R14, UR15, R15, 0x3, P2 ;  /* 0x0000000f0e0d7c11 */ /* 0x000fe400090f1c0f */
[----:B---3--:R-:W-:-:S04]  /*0b40*/  LEA R28, P1, R8, UR14, 0x3 ;  /* 0x0000000e081c7c11 */ /* 0x008fc8000f8218ff */
[----:B------:R-:W5:Y:S01]  /*0b50*/  LDG.E.64 R12, desc[UR4][R12.64] ;  /* 0x000000040c0c7981 */ /* 0x000f62000c1e1b00 */
[----:B------:R-:W-:-:S05]  /*0b60*/  LEA.HI.X R29, R8, UR15, R9, 0x3, P1 ;  /* 0x0000000f081d7c11 */ /* 0x000fca00088f1c09 */
[----:B------:R-:W2:Y:S01]  /*0b70*/  LDG.E.64 R14, desc[UR4][R28.64] ;  /* 0x000000041c0e7981 */ /* 0x000ea2000c1e1b00 */
[----:B----4-:R-:W-:-:S04]  /*0b80*/  LEA R8, P1, R10, UR14, 0x3 ;  /* 0x0000000e0a087c11 */ /* 0x010fc8000f8218ff */
[----:B------:R-:W-:Y:S02]  /*0b90*/  LEA.HI.X R9, R10, UR15, R11, 0x3, P1 ;  /* 0x0000000f0a097c11 */ /* 0x000fe400088f1c0b */
[----:B------:R-:W3:Y:S04]  /*0ba0*/  LDG.E.64 R10, desc[UR4][R6.64+0x20] ;  /* 0x00002004060a7981 */ /* 0x000ee8000c1e1b00 */
[----:B------:R-:W4:Y:S04]  /*0bb0*/  LDG.E.64 R8, desc[UR4][R8.64] ;  /* 0x0000000408087981 */ /* 0x000f28000c1e1b00 */
[----:B------:R-:W3:Y:S01]  /*0bc0*/  LDG.E.64 R28, desc[UR4][R6.64+0x38] ;  /* 0x00003804061c7981 */ /* 0x000ee2000c1e1b00 */
[----:B-----5:R-:W-:-:S03]  /*0bd0*/  DFMA R22, R18, R12, R22 ;  /* 0x0000000c1216722b */ /* 0x020fc60000000016 */
[----:B------:R-:W4:Y:S01]  /*0be0*/  LDG.E.64 R12, desc[UR4][R2.64+0x10] ;  /* 0x00001004020c7981 */ /* 0x000f22000c1e1b00 */
[----:B------:R-:W-:-:S04]  /*0bf0*/  LEA R18, P1, R16, UR14, 0x3 ;  /* 0x0000000e10127c11 */ /* 0x000fc8000f8218ff */
[----:B--2---:R-:W-:Y:S01]  /*0c00*/  DFMA R22, R20, R14, R22 ;  /* 0x0000000e1416722b */ /* 0x004fe20000000016 */
[----:B------:R-:W-:Y:S01]  /*0c10*/  LEA.HI.X R19, R16, UR15, R17, 0x3, P1 ;  /* 0x0000000f10137c11 */ /* 0x000fe200088f1c11 */
[----:B------:R-:W2:Y:S04]  /*0c20*/  LDG.E.64 R14, desc[UR4][R6.64+0x28] ;  /* 0x00002804060e7981 */ /* 0x000ea8000c1e1b00 */
[----:B------:R-:W5:Y:S04]  /*0c30*/  LDG.E.64 R16, desc[UR4][R2.64+0x18] ;  /* 0x0000180402107981 */ /* 0x000f68000c1e1b00 */
[----:B------:R-:W5:Y:S04]  /*0c40*/  LDG.E.64 R18, desc[UR4][R18.64] ;  /* 0x0000000412127981 */ /* 0x000f68000c1e1b00 */
[----:B------:R-:W5:Y:S01]  /*0c50*/  LDG.E.64 R20, desc[UR4][R6.64+0x30] ;  /* 0x0000300406147981 */ /* 0x000f62000c1e1b00 */
[----:B----4-:R-:W-:Y:S01]  /*0c60*/  DFMA R12, R12, R8, R22 ;  /* 0x000000080c0c722b */ /* 0x010fe20000000016 */
[----:B---3--:R-:W-:-:S02]  /*0c70*/  LEA R8, P1, R10, UR14, 0x3 ;  /* 0x0000000e0a087c11 */ /* 0x008fc4000f8218ff */
[----:B------:R-:W3:Y:S02]  /*0c80*/  LDG.E.64 R22, desc[UR4][R2.64+0x20] ;  /* 0x0000200402167981 */ /* 0x000ee4000c1e1b00 */
[----:B------:R-:W-:Y:S02]  /*0c90*/  LEA.HI.X R9, R10, UR15, R11, 0x3, P1 ;  /* 0x0000000f0a097c11 */ /* 0x000fe400088f1c0b */
[----:B--2---:R-:W-:-:S04]  /*0ca0*/  LEA R10, P1, R14, UR14, 0x3 ;  /* 0x0000000e0e0a7c11 */ /* 0x004fc8000f8218ff */
[----:B------:R-:W3:Y:S01]  /*0cb0*/  LDG.E.64 R8, desc[UR4][R8.64] ;  /* 0x0000000408087981 */ /* 0x000ee2000c1e1b00 */
[----:B------:R-:W-:Y:S01]  /*0cc0*/  LEA.HI.X R11, R14, UR15, R15, 0x3, P1 ;  /* 0x0000000f0e0b7c11 */ /* 0x000fe200088f1c0f */
[----:B-----5:R-:W-:Y:S02]  /*0cd0*/  DFMA R16, R16, R18, R12 ;  /* 0x000000121010722b */ /* 0x020fe4000000000c */
[----:B------:R-:W2:Y:S01]  /*0ce0*/  LDG.E.64 R14, desc[UR4][R2.64+0x28] ;  /* 0x00002804020e7981 */ /* 0x000ea2000c1e1b00 */
[----:B------:R-:W-:-:S03]  /*0cf0*/  LEA R12, P1, R20, UR14, 0x3 ;  /* 0x0000000e140c7c11 */ /* 0x000fc6000f8218ff */
[----:B------:R-:W2:Y:S01]  /*0d00*/  LDG.E.64 R10, desc[UR4][R10.64] ;  /* 0x000000040a0a7981 */ /* 0x000ea2000c1e1b00 */
[----:B------:R-:W-:-:S03]  /*0d10*/  LEA.HI.X R13, R20, UR15, R21, 0x3, P1 ;  /* 0x0000000f140d7c11 */ /* 0x000fc600088f1c15 */
[----:B------:R-:W4:Y:S01]  /*0d20*/  LDG.E.64 R18, desc[UR4][R2.64+0x30] ;  /* 0x0000300402127981 */ /* 0x000f22000c1e1b00 */
[----:B------:R-:W-:-:S03]  /*0d30*/  LEA R6, P1, R28, UR14, 0x3 ;  /* 0x0000000e1c067c11 */ /* 0x000fc6000f8218ff */
[----:B------:R-:W5:Y:S01]  /*0d40*/  LDG.E.64 R20, desc[UR4][R2.64+0x38] ;  /* 0x0000380402147981 */ /* 0x000f62000c1e1b00 */
[----:B------:R-:W-:-:S03]  /*0d50*/  LEA.HI.X R7, R28, UR15, R29, 0x3, P1 ;  /* 0x0000000f1c077c11 */ /* 0x000fc600088f1c1d */
[----:B------:R-:W4:Y:S04]  /*0d60*/  LDG.E.64 R12, desc[UR4][R12.64] ;  /* 0x000000040c0c7981 */ /* 0x000f28000c1e1b00 */
[----:B------:R-:W5:Y:S01]  /*0d70*/  LDG.E.64 R6, desc[UR4][R6.64] ;  /* 0x0000000406067981 */ /* 0x000f62000c1e1b00 */
[----:B------:R-:W-:-:S05]  /*0d80*/  IADD3 R0, P1, PT, R0, 0x8, RZ ;  /* 0x0000000800007810 */ /* 0x000fca0007f3e0ff */
[----:B------:R-:W-:Y:S01]  /*0d90*/  IMAD.X R27, RZ, RZ, R27, P1 ;  /* 0x000000ffff1b7224 */ /* 0x000fe200008e061b */
[----:B---3--:R-:W-:-:S08]  /*0da0*/  DFMA R8, R22, R8, R16 ;  /* 0x000000081608722b */ /* 0x008fd00000000010 */
[----:B--2---:R-:W-:-:S08]  /*0db0*/  DFMA R8, R14, R10, R8 ;  /* 0x0000000a0e08722b */ /* 0x004fd00000000008 */
[----:B----4-:R-:W-:-:S08]  /*0dc0*/  DFMA R8, R18, R12, R8 ;  /* 0x0000000c1208722b */ /* 0x010fd00000000008 */
[----:B-----5:R-:W-:-:S11]  /*0dd0*/  DFMA R22, R20, R6, R8 ;  /* 0x000000061416722b */ /* 0x020fd60000000008 */
.L_x_7:
[----:B------:R-:W-:Y:S05]  /*0de0*/  BSYNC.RECONVERGENT B1 ;  /* 0x0000000000017941 */ /* 0x000fea0003800200 */
.L_x_6:
[----:B------:R-:W-:Y:S05]  /*0df0*/  @!P0 BRA `(.L_x_2) ;  /* 0x0000000400188947 */ /* 0x000fea0003800000 */
[----:B------:R-:W-:Y:S01]  /*0e00*/  ISETP.GE.U32.AND P1, PT, R26, 0x4, PT ;  /* 0x000000041a00780c */ /* 0x000fe20003f26070 */
[----:B------:R-:W-:Y:S01]  /*0e10*/  IMAD.MOV.U32 R25, RZ, RZ, RZ ;  /* 0x000000ffff197224 */ /* 0x000fe200078e00ff */
[----:B------:R-:W-:Y:S01]  /*0e20*/  LOP3.LUT R24, R24, 0x3, RZ, 0xc0, !PT ;  /* 0x0000000318187812 */ /* 0x000fe200078ec0ff */
[----:B------:R-:W-:Y:S01]  /*0e30*/  BSSY.RECONVERGENT B1, `(.L_x_8) ;  /* 0x0000027000017945 */ /* 0x000fe20003800200 */
[----:B------:R-:W-:Y:S02]  /*0e40*/  ISETP.GE.U32.AND.EX P1, PT, RZ, RZ, PT, P1 ;  /* 0x000000ffff00720c */ /* 0x000fe40003f26110 */
[----:B------:R-:W-:-:S04]  /*0e50*/  ISETP.NE.U32.AND P0, PT, R24, RZ, PT ;  /* 0x000000ff1800720c */ /* 0x000fc80003f05070 */
[----:B------:R-:W-:-:S07]  /*0e60*/  ISETP.NE.AND.EX P0, PT, R25, RZ, PT, P0 ;  /* 0x000000ff1900720c */ /* 0x000fce0003f05300 */
        /* <DEDUP_REMOVED lines=8> */
[----:B------:R-:W3:Y:S04]  /*0ef0*/  LDG.E.64 R12, desc[UR4][R20.64+0x8] ;  /* 0x00000804140c7981 */ /* 0x000ee8000c1e1b00 */
[----:B------:R-:W4:Y:S04]  /*0f00*/  LDG.E.64 R16, desc[UR4][R20.64+0x10] ;  /* 0x0000100414107981 */ /* 0x000f28000c1e1b00 */
[----:B------:R-:W5:Y:S01]  /*0f10*/  LDG.E.64 R2, desc[UR4][R20.64+0x18] ;  /* 0x0000180414027981 */ /* 0x000f62000c1e1b00 */
[----:B-1----:R-:W-:-:S04]  /*0f20*/  IADD3 R6, P1, PT, R6, UR12, RZ ;  /* 0x0000000c06067c10 */ /* 0x002fc8000ff3e0ff */
[----:B------:R-:W-:-:S05]  /*0f30*/  IADD3.X R7, PT, PT, R7, UR13, RZ, P1, !PT ;  /* 0x0000000d07077c10 */ /* 0x000fca0008ffe4ff */
[----:B------:R-:W5:Y:S01]  /*0f40*/  LDG.E.64 R20, desc[UR4][R6.64+0x10] ;  /* 0x0000100406147981 */ /* 0x000f62000c1e1b00 */
[----:B--2---:R-:W-:-:S04]  /*0f50*/  LEA R10, P2, R8, UR14, 0x3 ;  /* 0x0000000e080a7c11 */ /* 0x004fc8000f8418ff */
[----:B------:R-:W-:Y:S02]  /*0f60*/  LEA.HI.X R11, R8, UR15, R9, 0x3, P2 ;  /* 0x0000000f080b7c11 */ /* 0x000fe400090f1c09 */
[C---:B---3--:R-:W-:Y:S01]  /*0f70*/  LEA R14, P1, R12.reuse, UR14, 0x3 ;  /* 0x0000000e0c0e7c11 */ /* 0x048fe2000f8218ff */
[----:B------:R-:W2:Y:S04]  /*0f80*/  LDG.E.64 R8, desc[UR4][R6.64] ;  /* 0x0000000406087981 */ /* 0x000ea8000c1e1b00 */
[----:B------:R-:W2:Y:S01]  /*0f90*/  LDG.E.64 R10, desc[UR4][R10.64] ;  /* 0x000000040a0a7981 */ /* 0x000ea2000c1e1b00 */
[----:B------:R-:W-:Y:S02]  /*0fa0*/  LEA.HI.X R15, R12, UR15, R13, 0x3, P1 ;  /* 0x0000000f0c0f7c11 */ /* 0x000fe400088f1c0d */
[C---:B----4-:R-:W-:Y:S01]  /*0fb0*/  LEA R18, P1, R16.reuse, UR14, 0x3 ;  /* 0x0000000e10127c11 */ /* 0x050fe2000f8218ff */
[----:B------:R-:W3:Y:S04]  /*0fc0*/  LDG.E.64 R12, desc[UR4][R6.64+0x8] ;  /* 0x00000804060c7981 */ /* 0x000ee8000c1e1b00 */
[----:B------:R-:W3:Y:S01]  /*0fd0*/  LDG.E.64 R14, desc[UR4][R14.64] ;  /* 0x000000040e0e7981 */ /* 0x000ee2000c1e1b00 */
[----:B------:R-:W-:-:S02]  /*0fe0*/  LEA.HI.X R19, R16, UR15, R17, 0x3, P1 ;  /* 0x0000000f10137c11 */ /* 0x000fc400088f1c11 */
[----:B-----5:R-:W-:-:S04]  /*0ff0*/  LEA R16, P1, R2, UR14, 0x3 ;  /* 0x0000000e02107c11 */ /* 0x020fc8000f8218ff */
[----:B------:R-:W4:Y:S01]  /*1000*/  LDG.E.64 R18, desc[UR4][R18.64] ;  /* 0x0000000412127981 */ /* 0x000f22000c1e1b00 */
[----:B------:R-:W-:-:S03]  /*1010*/  LEA.HI.X R17, R2, UR15, R3, 0x3, P1 ;  /* 0x0000000f02117c11 */ /* 0x000fc600088f1c03 */
[----:B------:R-:W5:Y:S04]  /*1020*/  LDG.E.64 R2, desc[UR4][R6.64+0x18] ;  /* 0x0000180406027981 */ /* 0x000f68000c1e1b00 */
[----:B------:R-:W5:Y:S01]  /*1030*/  LDG.E.64 R16, desc[UR4][R16.64] ;  /* 0x0000000410107981 */ /* 0x000f62000c1e1b00 */
[----:B------:R-:W-:-:S05]  /*1040*/  IADD3 R0, P1, PT, R0, 0x4, RZ ;  /* 0x0000000400007810 */ /* 0x000fca0007f3e0ff */
[----:B------:R-:W-:Y:S01]  /*1050*/  IMAD.X R27, RZ, RZ, R27, P1 ;  /* 0x000000ffff1b7224 */ /* 0x000fe200008e061b */
[----:B--2---:R-:W-:-:S08]  /*1060*/  DFMA R8, R8, R10, R22 ;  /* 0x0000000a0808722b */ /* 0x004fd00000000016 */
[----:B---3--:R-:W-:-:S08]  /*1070*/  DFMA R8, R12, R14, R8 ;  /* 0x0000000e0c08722b */ /* 0x008fd00000000008 */
[----:B----4-:R-:W-:-:S08]  /*1080*/  DFMA R8, R20, R18, R8 ;  /* 0x000000121408722b */ /* 0x010fd00000000008 */
[----:B-----5:R-:W-:-:S11]  /*1090*/  DFMA R22, R2, R16, R8 ;  /* 0x000000100216722b */ /* 0x020fd60000000008 */
.L_x_9:
[----:B------:R-:W-:Y:S05]  /*10a0*/  BSYNC.RECONVERGENT B1 ;  /* 0x0000000000017941 */ /* 0x000fea0003800200 */
.L_x_8:
[----:B------:R-:W-:Y:S05]  /*10b0*/  @!P0 BRA `(.L_x_2) ;  /* 0x0000000000688947 */ /* 0x000fea0003800000 */
[----:B------:R-:W0:Y:S01]  /*10c0*/  LDCU.64 UR6, c[0x0][0x388] ;  /* 0x00007100ff0677ac */ /* 0x000e220008000a00 */
[C---:B------:R-:W-:Y:S01]  /*10d0*/  IMAD.SHL.U32 R10, R0.reuse, 0x8, RZ ;  /* 0x00000008000a7824 */ /* 0x040fe200078e00ff */
[----:B------:R-:W-:Y:S01]  /*10e0*/  SHF.L.U64.HI R0, R0, 0x3, R27 ;  /* 0x0000000300007819 */ /* 0x000fe2000001021b */
[----:B------:R-:W1:Y:S03]  /*10f0*/  LDCU.64 UR8, c[0x0][0x390] ;  /* 0x00007200ff0877ac */ /* 0x000e660008000a00 */
[C---:B0-----:R-:W-:Y:S02]  /*1100*/  IADD3 R8, P0, PT, R10.reuse, UR6, RZ ;  /* 0x000000060a087c10 */ /* 0x041fe4000ff1e0ff */
[----:B-1----:R-:W-:Y:S02]  /*1110*/  IADD3 R10, P1, PT, R10, UR8, RZ ;  /* 0x000000080a0a7c10 */ /* 0x002fe4000ff3e0ff */
[----:B------:R-:W-:-:S02]  /*1120*/  IADD3.X R9, PT, PT, R0, UR7, RZ, P0, !PT ;  /* 0x0000000700097c10 */ /* 0x000fc400087fe4ff */
[----:B------:R-:W-:-:S09]  /*1130*/  IADD3.X R11, PT, PT, R0, UR9, RZ, P1, !PT ;  /* 0x00000009000b7c10 */ /* 0x000fd20008ffe4ff */
.L_x_10:
[----:B------:R-:W2:Y:S01]  /*1140*/  LDG.E.64 R2, desc[UR4][R8.64] ;  /* 0x0000000408027981 */ /* 0x000ea2000c1e1b00 */
[----:B------:R-:W2:Y:S02]  /*1150*/  LDCU.64 UR6, c[0x0][0x398] ;  /* 0x00007300ff0677ac */ /* 0x000ea40008000a00 */
[----:B--2---:R-:W-:-:S04]  /*1160*/  LEA R6, P0, R2, UR6, 0x3 ;  /* 0x0000000602067c11 */ /* 0x004fc8000f8018ff */
[----:B------:R-:W-:Y:S01]  /*1170*/  LEA.HI.X R7, R2, UR7, R3, 0x3, P0 ;  /* 0x0000000702077c11 */ /* 0x000fe200080f1c03 */
[----:B------:R-:W-:Y:S02]  /*1180*/  IMAD.MOV.U32 R2, RZ, RZ, R10 ;  /* 0x000000ffff027224 */ /* 0x000fe400078e000a */
[----:B------:R-:W-:-:S03]  /*1190*/  IMAD.MOV.U32 R3, RZ, RZ, R11 ;  /* 0x000000ffff037224 */ /* 0x000fc600078e000b */
[----:B------:R-:W2:Y:S04]  /*11a0*/  LDG.E.64 R6, desc[UR4][R6.64] ;  /* 0x0000000406067981 */ /* 0x000ea8000c1e1b00 */
[----:B------:R-:W2:Y:S01]  /*11b0*/  LDG.E.64 R2, desc[UR4][R2.64] ;  /* 0x0000000402027981 */ /* 0x000ea2000c1e1b00 */
        /* <DEDUP_REMOVED lines=8> */
[----:B--2---:R-:W-:-:S03]  /*1240*/  DFMA R22, R2, R6, R22 ;  /* 0x000000060216722b */ /* 0x004fc60000000016 */
[----:B------:R-:W-:Y:S08]  /*1250*/  @P0 BRA `(.L_x_10) ;  /* 0xfffffffc00b80947 */ /* 0x000ff0000383ffff */
.L_x_2:
[----:B------:R-:W-:Y:S05]  /*1260*/  BSYNC.RECONVERGENT B0 ;  /* 0x0000000000007941 */ /* 0x000fea0003800200 */
.L_x_1:
[----:B------:R-:W0:Y:S02]  /*1270*/  LDCU.64 UR6, c[0x0][0x3a0] ;  /* 0x00007400ff0677ac */ /* 0x000e240008000a00 */
[----:B0-----:R-:W-:-:S04]  /*1280*/  IADD3 R4, P0, PT, R4, UR6, RZ ;  /* 0x0000000604047c10 */ /* 0x001fc8000ff1e0ff */
[----:B------:R-:W-:-:S05]  /*1290*/  IADD3.X R5, PT, PT, R5, UR7, RZ, P0, !PT ;  /* 0x0000000705057c10 */ /* 0x000fca00087fe4ff */
[----:B------:R-:W-:Y:S01]  /*12a0*/  STG.E.64 desc[UR4][R4.64], R22 ;  /* 0x0000001604007986 */ /* 0x000fe2000c101b04 */
[----:B------:R-:W-:Y:S05]  /*12b0*/  EXIT ;  /* 0x000000000000794d */ /* 0x000fea0003800000 */
.L_x_11:
        /* <DEDUP_REMOVED lines=12> */
.L_x_13:


//--------------------- .nv.shared.reserved.0     --------------------------
	.section	.nv.shared.reserved.0,"aw",@nobits
	.weak		__nv_reservedSMEM_offset_0_alias
	.size		__nv_reservedSMEM_offset_0_alias, 0, 64
	.other		__nv_reservedSMEM_offset_0_alias,@"STO_CUDA_RESERVED_SHARED STV_DEFAULT"
__nv_reservedSMEM_offset_0_alias:
	.zero		0
	.zero		64


//--------------------- .nv.constant0._Z20test_coo_spmv_kernelPKmS0_PKdS2_Pdm --------------------------
	.section	.nv.constant0._Z20test_coo_spmv_kernelPKmS0_PKdS2_Pdm,"a",@progbits
	.sectionflags	@""
	.align	4
.nv.constant0._Z20test_coo_spmv_kernelPKmS0_PKdS2_Pdm:
	.zero		944


//--------------------- .nv.constant0._Z10entire_rowPKmS0_PKdS2_PdmS0_ --------------------------
	.section	.nv.constant0._Z10entire_rowPKmS0_PKdS2_PdmS0_,"a",@progbits
	.sectionflags	@""
	.align	4
.nv.constant0._Z10entire_rowPKmS0_PKdS2_PdmS0_:
	.zero		952


//--------------------- SYMBOLS --------------------------

	.type		.nv.reservedSmem.offset0,@object
	.size		.nv.reservedSmem.offset0,0x4
